//
// Generated by NVIDIA NVVM Compiler
//
// Compiler Build ID: CL-36424714
// Cuda compilation tools, release 13.0, V13.0.88
// Based on NVVM 20.0.0
//

.version 9.0
.target sm_100
.address_size 64

	// .globl	_Z12executeTestsPK8TestCaseP6Resulti

.visible .entry _Z12executeTestsPK8TestCaseP6Resulti(
	.param .u64 .ptr .align 1 _Z12executeTestsPK8TestCaseP6Resulti_param_0,
	.param .u64 .ptr .align 1 _Z12executeTestsPK8TestCaseP6Resulti_param_1,
	.param .u32 _Z12executeTestsPK8TestCaseP6Resulti_param_2
)
{
	.reg .pred 	%p<50>;
	.reg .b32 	%r<8>;
	.reg .b32 	%f<68>;
	.reg .b64 	%rd<9>;

	ld.param.u64 	%rd1, [_Z12executeTestsPK8TestCaseP6Resulti_param_0];
	ld.param.u64 	%rd2, [_Z12executeTestsPK8TestCaseP6Resulti_param_1];
	ld.param.u32 	%r3, [_Z12executeTestsPK8TestCaseP6Resulti_param_2];
	mov.u32 	%r4, %tid.x;
	mov.u32 	%r5, %ctaid.x;
	mov.u32 	%r6, %ntid.x;
	mad.lo.s32 	%r1, %r5, %r6, %r4;
	setp.ge.s32 	%p1, %r1, %r3;
	mov.f32 	%f67, 0f00000000;
	@%p1 bra 	$L__BB0_84;
	cvta.to.global.u64 	%rd3, %rd1;
	mul.wide.s32 	%rd4, %r1, 20;
	add.s64 	%rd5, %rd3, %rd4;
	ld.global.nc.u32 	%r7, [%rd5];
	ld.global.nc.u32 	%r2, [%rd5+4];
	ld.global.nc.f32 	%f1, [%rd5+8];
	ld.global.nc.f32 	%f2, [%rd5+12];
	ld.global.nc.f32 	%f3, [%rd5+16];
	setp.gt.s32 	%p2, %r7, 6;
	@%p2 bra 	$L__BB0_23;
	setp.gt.s32 	%p14, %r7, 2;
	@%p14 bra 	$L__BB0_10;
	setp.eq.s32 	%p20, %r7, 0;
	@%p20 bra 	$L__BB0_40;
	setp.eq.s32 	%p21, %r7, 1;
	@%p21 bra 	$L__BB0_47;
	setp.eq.s32 	%p22, %r7, 2;
	@%p22 bra 	$L__BB0_6;
	bra.uni 	$L__BB0_83;
$L__BB0_6:
	setp.eq.s32 	%p41, %r2, 2;
	@%p41 bra 	$L__BB0_55;
	setp.eq.s32 	%p42, %r2, 1;
	@%p42 bra 	$L__BB0_54;
	setp.ne.s32 	%p43, %r2, 0;
	@%p43 bra 	$L__BB0_56;
	mul.rz.f32 	%f67, %f1, %f2;
	bra.uni 	$L__BB0_83;
$L__BB0_10:
	setp.gt.s32 	%p15, %r7, 4;
	@%p15 bra 	$L__BB0_17;
	setp.eq.s32 	%p18, %r7, 3;
	@%p18 bra 	$L__BB0_57;
	setp.eq.s32 	%p19, %r7, 4;
	@%p19 bra 	$L__BB0_13;
	bra.uni 	$L__BB0_83;
$L__BB0_13:
	setp.eq.s32 	%p35, %r2, 2;
	@%p35 bra 	$L__BB0_65;
	setp.eq.s32 	%p36, %r2, 1;
	@%p36 bra 	$L__BB0_64;
	setp.ne.s32 	%p37, %r2, 0;
	@%p37 bra 	$L__BB0_66;
	neg.f32 	%f64, %f3;
	fma.rz.f32 	%f67, %f1, %f2, %f64;
	bra.uni 	$L__BB0_83;
$L__BB0_17:
	setp.eq.s32 	%p16, %r7, 5;
	@%p16 bra 	$L__BB0_67;
	setp.eq.s32 	%p17, %r7, 6;
	@%p17 bra 	$L__BB0_19;
	bra.uni 	$L__BB0_83;
$L__BB0_19:
	setp.eq.s32 	%p29, %r2, 2;
	@%p29 bra 	$L__BB0_75;
	setp.eq.s32 	%p30, %r2, 1;
	@%p30 bra 	$L__BB0_74;
	setp.ne.s32 	%p31, %r2, 0;
	@%p31 bra 	$L__BB0_76;
	neg.f32 	%f54, %f1;
	neg.f32 	%f55, %f3;
	fma.rz.f32 	%f67, %f54, %f2, %f55;
	bra.uni 	$L__BB0_83;
$L__BB0_23:
	setp.gt.s32 	%p3, %r7, 10;
	@%p3 bra 	$L__BB0_33;
	setp.gt.s32 	%p9, %r7, 8;
	@%p9 bra 	$L__BB0_29;
	setp.eq.s32 	%p12, %r7, 7;
	@%p12 bra 	$L__BB0_77;
	setp.eq.s32 	%p13, %r7, 8;
	@%p13 bra 	$L__BB0_27;
	bra.uni 	$L__BB0_83;
$L__BB0_27:
	setp.geu.f32 	%p27, %f1, %f3;
	@%p27 bra 	$L__BB0_83;
	mov.f32 	%f67, 0fFFFFFFFF;
	bra.uni 	$L__BB0_83;
$L__BB0_29:
	setp.eq.s32 	%p10, %r7, 9;
	@%p10 bra 	$L__BB0_79;
	setp.eq.s32 	%p11, %r7, 10;
	@%p11 bra 	$L__BB0_31;
	bra.uni 	$L__BB0_83;
$L__BB0_31:
	setp.leu.f32 	%p25, %f1, %f3;
	@%p25 bra 	$L__BB0_83;
	mov.f32 	%f67, 0fFFFFFFFF;
	bra.uni 	$L__BB0_83;
$L__BB0_33:
	setp.gt.s32 	%p4, %r7, 12;
	@%p4 bra 	$L__BB0_37;
	setp.eq.s32 	%p7, %r7, 11;
	@%p7 bra 	$L__BB0_81;
	setp.eq.s32 	%p8, %r7, 12;
	@%p8 bra 	$L__BB0_36;
	bra.uni 	$L__BB0_83;
$L__BB0_36:
	min.f32 	%f67, %f1, %f3;
	bra.uni 	$L__BB0_83;
$L__BB0_37:
	setp.eq.s32 	%p5, %r7, 13;
	@%p5 bra 	$L__BB0_82;
	setp.eq.s32 	%p6, %r7, 14;
	@%p6 bra 	$L__BB0_39;
	bra.uni 	$L__BB0_83;
$L__BB0_39:
	abs.f32 	%f38, %f1;
	setp.num.f32 	%p23, %f38, %f38;
	abs.f32 	%f39, %f3;
	setp.num.f32 	%p24, %f39, %f39;
	selp.f32 	%f41, 0f00000000, 0fFFFFFFFF, %p24;
	selp.f32 	%f67, %f41, 0fFFFFFFFF, %p23;
	bra.uni 	$L__BB0_83;
$L__BB0_40:
	setp.eq.s32 	%p47, %r2, 2;
	@%p47 bra 	$L__BB0_45;
	setp.eq.s32 	%p48, %r2, 1;
	@%p48 bra 	$L__BB0_44;
	setp.ne.s32 	%p49, %r2, 0;
	@%p49 bra 	$L__BB0_46;
	add.rz.f32 	%f67, %f1, %f3;
	bra.uni 	$L__BB0_83;
$L__BB0_44:
	add.rm.f32 	%f67, %f1, %f3;
	bra.uni 	$L__BB0_83;
$L__BB0_45:
	add.rp.f32 	%f67, %f1, %f3;
	bra.uni 	$L__BB0_83;
$L__BB0_46:
	add.rn.f32 	%f67, %f1, %f3;
	bra.uni 	$L__BB0_83;
$L__BB0_47:
	setp.eq.s32 	%p44, %r2, 2;
	@%p44 bra 	$L__BB0_52;
	setp.eq.s32 	%p45, %r2, 1;
	@%p45 bra 	$L__BB0_51;
	setp.ne.s32 	%p46, %r2, 0;
	@%p46 bra 	$L__BB0_53;
	sub.rz.f32 	%f67, %f1, %f3;
	bra.uni 	$L__BB0_83;
$L__BB0_51:
	sub.rm.f32 	%f67, %f1, %f3;
	bra.uni 	$L__BB0_83;
$L__BB0_52:
	sub.rp.f32 	%f67, %f1, %f3;
	bra.uni 	$L__BB0_83;
$L__BB0_53:
	sub.rn.f32 	%f67, %f1, %f3;
	bra.uni 	$L__BB0_83;
$L__BB0_54:
	mul.rm.f32 	%f67, %f1, %f2;
	bra.uni 	$L__BB0_83;
$L__BB0_55:
	mul.rp.f32 	%f67, %f1, %f2;
	bra.uni 	$L__BB0_83;
$L__BB0_56:
	mul.rn.f32 	%f67, %f1, %f2;
	bra.uni 	$L__BB0_83;
$L__BB0_57:
	setp.eq.s32 	%p38, %r2, 2;
	@%p38 bra 	$L__BB0_62;
	setp.eq.s32 	%p39, %r2, 1;
	@%p39 bra 	$L__BB0_61;
	setp.ne.s32 	%p40, %r2, 0;
	@%p40 bra 	$L__BB0_63;
	fma.rz.f32 	%f67, %f1, %f2, %f3;
	bra.uni 	$L__BB0_83;
$L__BB0_61:
	fma.rm.f32 	%f67, %f1, %f2, %f3;
	bra.uni 	$L__BB0_83;
$L__BB0_62:
	fma.rp.f32 	%f67, %f1, %f2, %f3;
	bra.uni 	$L__BB0_83;
$L__BB0_63:
	fma.rn.f32 	%f67, %f1, %f2, %f3;
	bra.uni 	$L__BB0_83;
$L__BB0_64:
	neg.f32 	%f63, %f3;
	fma.rm.f32 	%f67, %f1, %f2, %f63;
	bra.uni 	$L__BB0_83;
$L__BB0_65:
	neg.f32 	%f62, %f3;
	fma.rp.f32 	%f67, %f1, %f2, %f62;
	bra.uni 	$L__BB0_83;
$L__BB0_66:
	neg.f32 	%f65, %f3;
	fma.rn.f32 	%f67, %f1, %f2, %f65;
	bra.uni 	$L__BB0_83;
$L__BB0_67:
	setp.eq.s32 	%p32, %r2, 2;
	@%p32 bra 	$L__BB0_72;
	setp.eq.s32 	%p33, %r2, 1;
	@%p33 bra 	$L__BB0_71;
	setp.ne.s32 	%p34, %r2, 0;
	@%p34 bra 	$L__BB0_73;
	neg.f32 	%f60, %f1;
	fma.rz.f32 	%f67, %f60, %f2, %f3;
	bra.uni 	$L__BB0_83;
$L__BB0_71:
	neg.f32 	%f59, %f1;
	fma.rm.f32 	%f67, %f59, %f2, %f3;
	bra.uni 	$L__BB0_83;
$L__BB0_72:
	neg.f32 	%f58, %f1;
	fma.rp.f32 	%f67, %f58, %f2, %f3;
	bra.uni 	$L__BB0_83;
$L__BB0_73:
	neg.f32 	%f61, %f1;
	fma.rn.f32 	%f67, %f61, %f2, %f3;
	bra.uni 	$L__BB0_83;
$L__BB0_74:
	neg.f32 	%f52, %f1;
	neg.f32 	%f53, %f3;
	fma.rm.f32 	%f67, %f52, %f2, %f53;
	bra.uni 	$L__BB0_83;
$L__BB0_75:
	neg.f32 	%f50, %f1;
	neg.f32 	%f51, %f3;
	fma.rp.f32 	%f67, %f50, %f2, %f51;
	bra.uni 	$L__BB0_83;
$L__BB0_76:
	neg.f32 	%f56, %f1;
	neg.f32 	%f57, %f3;
	fma.rn.f32 	%f67, %f56, %f2, %f57;
	bra.uni 	$L__BB0_83;
$L__BB0_77:
	setp.neu.f32 	%p28, %f1, %f3;
	@%p28 bra 	$L__BB0_83;
	mov.f32 	%f67, 0fFFFFFFFF;
	bra.uni 	$L__BB0_83;
$L__BB0_79:
	setp.gtu.f32 	%p26, %f1, %f3;
	@%p26 bra 	$L__BB0_83;
	mov.f32 	%f67, 0fFFFFFFFF;
	bra.uni 	$L__BB0_83;
$L__BB0_81:
	min.f32 	%f67, %f1, %f3;
	bra.uni 	$L__BB0_83;
$L__BB0_82:
	max.f32 	%f67, %f1, %f3;
$L__BB0_83:
	cvta.to.global.u64 	%rd6, %rd2;
	mul.wide.s32 	%rd7, %r1, 4;
	add.s64 	%rd8, %rd6, %rd7;
	st.global.f32 	[%rd8], %f67;
$L__BB0_84:
	ret;

}


// ===== COMPILED SASS (sm_100) =====

	.target	sm_100

	.elftype	@"ET_EXEC"


//--------------------- .note.nv.tkinfo           --------------------------
	.section	.note.nv.tkinfo,"",@"SHT_NOTE"
	.sectionflags	@"SHF_NOTE_NV_TKINFO"
	.tkinfo
        /*0018*/ 	.word	0x00000002
        /*0030*/ 	.string	""
        /*0030*/ 	.string	"ptxas"
        /*0030*/ 	.string	"Cuda compilation tools, release 13.0, V13.0.88"
        /*0030*/ 	.string	"Build cuda_13.0.r13.0/compiler.36424714_0"
        /*0030*/ 	.string	"-arch sm_100 -m 64 "



//--------------------- .note.nv.cuinfo           --------------------------
	.section	.note.nv.cuinfo,"",@"SHT_NOTE"
	.sectionflags	@"SHF_NOTE_NV_CUINFO"
        /*0018*/ 	.short	0x0002
        /*001a*/ 	.short	0x0064
        /*001c*/ 	.short	0x0082
	.zero		2


//--------------------- .nv.info                  --------------------------
	.section	.nv.info,"",@"SHT_CUDA_INFO"
	.align	4


	//----- nvinfo : EIATTR_REGCOUNT
	.align		4
        /*0000*/ 	.byte	0x04, 0x2f
        /*0002*/ 	.short	(.L_1 - .L_0)
	.align		4
.L_0:
        /*0004*/ 	.word	index@(_Z12executeTestsPK8TestCaseP6Resulti)
        /*0008*/ 	.word	0x0000000c


	//----- nvinfo : EIATTR_FRAME_SIZE
	.align		4
.L_1:
        /*000c*/ 	.byte	0x04, 0x11
        /*000e*/ 	.short	(.L_3 - .L_2)
	.align		4
.L_2:
        /*0010*/ 	.word	index@(_Z12executeTestsPK8TestCaseP6Resulti)
        /*0014*/ 	.word	0x00000000


	//----- nvinfo : EIATTR_MIN_STACK_SIZE
	.align		4
.L_3:
        /*0018*/ 	.byte	0x04, 0x12
        /*001a*/ 	.short	(.L_5 - .L_4)
	.align		4
.L_4:
        /*001c*/ 	.word	index@(_Z12executeTestsPK8TestCaseP6Resulti)
        /*0020*/ 	.word	0x00000000
.L_5:


//--------------------- .nv.compat                --------------------------
	.section	.nv.compat,"",@"SHT_CUDA_COMPAT_INFO"
	.align	4
        /*0000*/ 	.byte	0x02, 0x09, 0x00, 0x00, 0x02, 0x02, 0x01, 0x00, 0x02, 0x05, 0x05, 0x00, 0x03, 0x07, 0x01, 0x01
        /*0010*/ 	.byte	0x02, 0x03, 0x00, 0x00, 0x02, 0x06, 0x01, 0x00, 0x04, 0x0b, 0x08, 0x00, 0x09, 0x00, 0x00, 0x00
        /*0020*/ 	.byte	0x00, 0x00, 0x00, 0x00


//--------------------- .nv.info._Z12executeTestsPK8TestCaseP6Resulti --------------------------
	.section	.nv.info._Z12executeTestsPK8TestCaseP6Resulti,"",@"SHT_CUDA_INFO"
	.sectionflags	@""
	.align	4


	//----- nvinfo : EIATTR_CUDA_API_VERSION
	.align		4
        /*0000*/ 	.byte	0x04, 0x37
        /*0002*/ 	.short	(.L_7 - .L_6)
.L_6:
        /*0004*/ 	.word	0x00000082


	//----- nvinfo : EIATTR_KPARAM_INFO
	.align		4
.L_7:
        /*0008*/ 	.byte	0x04, 0x17
        /*000a*/ 	.short	(.L_9 - .L_8)
.L_8:
        /*000c*/ 	.word	0x00000000
        /*0010*/ 	.short	0x0002
        /*0012*/ 	.short	0x0010
        /*0014*/ 	.byte	0x00, 0xf0, 0x11, 0x00


	//----- nvinfo : EIATTR_KPARAM_INFO
	.align		4
.L_9:
        /*0018*/ 	.byte	0x04, 0x17
        /*001a*/ 	.short	(.L_11 - .L_10)
.L_10:
        /*001c*/ 	.word	0x00000000
        /*0020*/ 	.short	0x0001
        /*0022*/ 	.short	0x0008
        /*0024*/ 	.byte	0x00, 0xf5, 0x21, 0x00


	//----- nvinfo : EIATTR_KPARAM_INFO
	.align		4
.L_11:
        /*0028*/ 	.byte	0x04, 0x17
        /*002a*/ 	.short	(.L_13 - .L_12)
.L_12:
        /*002c*/ 	.word	0x00000000
        /*0030*/ 	.short	0x0000
        /*0032*/ 	.short	0x0000
        /*0034*/ 	.byte	0x00, 0xf5, 0x21, 0x00


	//----- nvinfo : EIATTR_SPARSE_MMA_MASK
	.align		4
.L_13:
        /*0038*/ 	.byte	0x03, 0x50
        /*003a*/ 	.short	0x0000


	//----- nvinfo : EIATTR_MAXREG_COUNT
	.align		4
        /*003c*/ 	.byte	0x03, 0x1b
        /*003e*/ 	.short	0x00ff


	//----- nvinfo : EIATTR_MERCURY_ISA_VERSION
	.align		4
        /*0040*/ 	.byte	0x03, 0x5f
        /*0042*/ 	.short	0x0101


	//----- nvinfo : EIATTR_VRC_CTA_INIT_COUNT
	.align		4
        /*0044*/ 	.byte	0x02, 0x4a
	.zero		1
	.zero		1


	//----- nvinfo : EIATTR_EXIT_INSTR_OFFSETS
	.align		4
        /*0048*/ 	.byte	0x04, 0x1c
        /*004a*/ 	.short	(.L_15 - .L_14)


	//   ....[0]....
.L_14:
        /*004c*/ 	.word	0x00000070


	//   ....[1]....
        /*0050*/ 	.word	0x00000c70


	//----- nvinfo : EIATTR_INDIRECT_BRANCH_TARGETS
	.align		4
.L_15:
        /*0054*/ 	.byte	0x04, 0x34
        /*0056*/ 	.short	(.L_17 - .L_16)


	//   ....[0]....
.L_16:
        /*0058*/ 	.word	.L_x_9@srel
        /*005c*/ 	.short	0x0
        /*005e*/ 	.short	0x0
        /*0060*/ 	.word	0x4
        /*0064*/ 	.word	.L_x_10@srel
        /*0068*/ 	.word	.L_x_11@srel
        /*006c*/ 	.word	.L_x_12@srel
        /*0070*/ 	.word	.L_x_3@srel


	//   ....[1]....
        /*0074*/ 	.word	.L_x_14@srel
        /*0078*/ 	.short	0x0
        /*007a*/ 	.short	0x0
        /*007c*/ 	.word	0x3
        /*0080*/ 	.word	.L_x_15@srel
        /*0084*/ 	.word	.L_x_16@srel
        /*0088*/ 	.word	.L_x_17@srel


	//   ....[2]....
        /*008c*/ 	.word	.L_x_18@srel
        /*0090*/ 	.short	0x0
        /*0092*/ 	.short	0x0
        /*0094*/ 	.word	0x3
        /*0098*/ 	.word	.L_x_19@srel
        /*009c*/ 	.word	.L_x_20@srel
        /*00a0*/ 	.word	.L_x_21@srel


	//   ....[3]....
        /*00a4*/ 	.word	.L_x_22@srel
        /*00a8*/ 	.short	0x0
        /*00aa*/ 	.short	0x0
        /*00ac*/ 	.word	0x3
        /*00b0*/ 	.word	.L_x_23@srel
        /*00b4*/ 	.word	.L_x_24@srel
        /*00b8*/ 	.word	.L_x_25@srel


	//   ....[4]....
        /*00bc*/ 	.word	.L_x_26@srel
        /*00c0*/ 	.short	0x0
        /*00c2*/ 	.short	0x0
        /*00c4*/ 	.word	0x3
        /*00c8*/ 	.word	.L_x_27@srel
        /*00cc*/ 	.word	.L_x_28@srel
        /*00d0*/ 	.word	.L_x_3@srel


	//   ....[5]....
        /*00d4*/ 	.word	.L_x_30@srel
        /*00d8*/ 	.short	0x0
        /*00da*/ 	.short	0x0
        /*00dc*/ 	.word	0x3
        /*00e0*/ 	.word	.L_x_31@srel
        /*00e4*/ 	.word	.L_x_32@srel
        /*00e8*/ 	.word	.L_x_33@srel


	//   ....[6]....
        /*00ec*/ 	.word	.L_x_34@srel
        /*00f0*/ 	.short	0x0
        /*00f2*/ 	.short	0x0
        /*00f4*/ 	.word	0x3
        /*00f8*/ 	.word	.L_x_35@srel
        /*00fc*/ 	.word	.L_x_36@srel
        /*0100*/ 	.word	.L_x_37@srel


	//   ....[7]....
        /*0104*/ 	.word	.L_x_38@srel
        /*0108*/ 	.short	0x0
        /*010a*/ 	.short	0x0
        /*010c*/ 	.word	0x3
        /*0110*/ 	.word	.L_x_39@srel
        /*0114*/ 	.word	.L_x_40@srel
        /*0118*/ 	.word	.L_x_3@srel


	//   ....[8]....
        /*011c*/ 	.word	.L_x_42@srel
        /*0120*/ 	.short	0x0
        /*0122*/ 	.short	0x0
        /*0124*/ 	.word	0x3
        /*0128*/ 	.word	.L_x_43@srel
        /*012c*/ 	.word	.L_x_44@srel
        /*0130*/ 	.word	.L_x_45@srel


	//   ....[9]....
        /*0134*/ 	.word	.L_x_46@srel
        /*0138*/ 	.short	0x0
        /*013a*/ 	.short	0x0
        /*013c*/ 	.word	0x3
        /*0140*/ 	.word	.L_x_47@srel
        /*0144*/ 	.word	.L_x_48@srel
        /*0148*/ 	.word	.L_x_49@srel


	//   ....[10]....
        /*014c*/ 	.word	.L_x_50@srel
        /*0150*/ 	.short	0x0
        /*0152*/ 	.short	0x0
        /*0154*/ 	.word	0x3
        /*0158*/ 	.word	.L_x_51@srel
        /*015c*/ 	.word	.L_x_52@srel
        /*0160*/ 	.word	.L_x_3@srel


	//   ....[11]....
        /*0164*/ 	.word	.L_x_54@srel
        /*0168*/ 	.short	0x0
        /*016a*/ 	.short	0x0
        /*016c*/ 	.word	0x3
        /*0170*/ 	.word	.L_x_55@srel
        /*0174*/ 	.word	.L_x_56@srel
        /*0178*/ 	.word	.L_x_3@srel


	//   ....[12]....
        /*017c*/ 	.word	.L_x_58@srel
        /*0180*/ 	.short	0x0
        /*0182*/ 	.short	0x0
        /*0184*/ 	.word	0x3
        /*0188*/ 	.word	.L_x_59@srel
        /*018c*/ 	.word	.L_x_60@srel
        /*0190*/ 	.word	.L_x_3@srel


	//   ....[13]....
        /*0194*/ 	.word	.L_x_62@srel
        /*0198*/ 	.short	0x0
        /*019a*/ 	.short	0x0
        /*019c*/ 	.word	0x3
        /*01a0*/ 	.word	.L_x_63@srel
        /*01a4*/ 	.word	.L_x_64@srel
        /*01a8*/ 	.word	.L_x_3@srel


	//----- nvinfo : EIATTR_CRS_STACK_SIZE
	.align		4
.L_17:
        /*01ac*/ 	.byte	0x04, 0x1e
        /*01ae*/ 	.short	(.L_19 - .L_18)
.L_18:
        /*01b0*/ 	.word	0x00000000


	//----- nvinfo : EIATTR_CBANK_PARAM_SIZE
	.align		4
.L_19:
        /*01b4*/ 	.byte	0x03, 0x19
        /*01b6*/ 	.short	0x0014


	//----- nvinfo : EIATTR_PARAM_CBANK
	.align		4
        /*01b8*/ 	.byte	0x04, 0x0a
        /*01ba*/ 	.short	(.L_21 - .L_20)
	.align		4
.L_20:
        /*01bc*/ 	.word	index@(.nv.constant0._Z12executeTestsPK8TestCaseP6Resulti)
        /*01c0*/ 	.short	0x0380
        /*01c2*/ 	.short	0x0014


	//----- nvinfo : EIATTR_SW_WAR
	.align		4
.L_21:
        /*01c4*/ 	.byte	0x04, 0x36
        /*01c6*/ 	.short	(.L_23 - .L_22)
.L_22:
        /*01c8*/ 	.word	0x00000008
.L_23:


//--------------------- .nv.callgraph             --------------------------
	.section	.nv.callgraph,"",@"SHT_CUDA_CALLGRAPH"
	.align	4
	.sectionentsize	8
	.align		4
        /*0000*/ 	.word	0x00000000
	.align		4
        /*0004*/ 	.word	0xffffffff
	.align		4
        /*0008*/ 	.word	0x00000000
	.align		4
        /*000c*/ 	.word	0xfffffffe
	.align		4
        /*0010*/ 	.word	0x00000000
	.align		4
        /*0014*/ 	.word	0xfffffffd
	.align		4
        /*0018*/ 	.word	0x00000000
	.align		4
        /*001c*/ 	.word	0xfffffffc


//--------------------- .nv.constant2._Z12executeTestsPK8TestCaseP6Resulti --------------------------
	.section	.nv.constant2._Z12executeTestsPK8TestCaseP6Resulti,"a",@progbits
	.sectionflags	@""
	.align	4
.nv.constant2._Z12executeTestsPK8TestCaseP6Resulti:
        /*0000*/ 	.byte	0x90, 0x02, 0x00, 0x00, 0x70, 0x03, 0x00, 0x00, 0xb0, 0x01, 0x00, 0x00, 0x30, 0x0c, 0x00, 0x00
        /* <DEDUP_REMOVED lines=9> */
        /*00a0*/ 	.byte	0x70, 0x08, 0x00, 0x00, 0x90, 0x08, 0x00, 0x00, 0x30, 0x08, 0x00, 0x00


//--------------------- .text._Z12executeTestsPK8TestCaseP6Resulti --------------------------
	.section	.text._Z12executeTestsPK8TestCaseP6Resulti,"ax",@progbits
	.align	128
        .global         _Z12executeTestsPK8TestCaseP6Resulti
        .type           _Z12executeTestsPK8TestCaseP6Resulti,@function
        .size           _Z12executeTestsPK8TestCaseP6Resulti,(.L_x_66 - _Z12executeTestsPK8TestCaseP6Resulti)
        .other          _Z12executeTestsPK8TestCaseP6Resulti,@"STO_CUDA_ENTRY STV_DEFAULT"
_Z12executeTestsPK8TestCaseP6Resulti:
.text._Z12executeTestsPK8TestCaseP6Resulti:
[----:B------:R-:W-:Y:S01]  /*0000*/  LDC R1, c[0x0][0x37c] ;  /* 0x0000df00ff017b82 */ /* 0x000fe20000000800 */
[----:B------:R-:W0:Y:S07]  /*0010*/  S2R R0, SR_TID.X ;  /* 0x0000000000007919 */ /* 0x000e2e0000002100 */
[----:B------:R-:W0:Y:S01]  /*0020*/  S2UR UR4, SR_CTAID.X ;  /* 0x00000000000479c3 */ /* 0x000e220000002500 */
[----:B------:R-:W1:Y:S07]  /*0030*/  LDCU UR5, c[0x0][0x390] ;  /* 0x00007200ff0577ac */ /* 0x000e6e0008000800 */
[----:B------:R-:W0:Y:S02]  /*0040*/  LDC R3, c[0x0][0x360] ;  /* 0x0000d800ff037b82 */ /* 0x000e240000000800 */
[----:B0-----:R-:W-:-:S05]  /*0050*/  IMAD R0, R3, UR4, R0 ;  /* 0x0000000403007c24 */ /* 0x001fca000f8e0200 */
[----:B-1----:R-:W-:-:S13]  /*0060*/  ISETP.GE.AND P0, PT, R0, UR5, PT ;  /* 0x0000000500007c0c */ /* 0x002fda000bf06270 */
[----:B------:R-:W-:Y:S05]  /*0070*/  @P0 EXIT ;  /* 0x000000000000094d */ /* 0x000fea0003800000 */
[----:B------:R-:W0:Y:S01]  /*0080*/  LDC.64 R8, c[0x0][0x380] ;  /* 0x0000e000ff087b82 */ /* 0x000e220000000a00 */
[----:B------:R-:W1:Y:S01]  /*0090*/  LDCU.64 UR4, c[0x0][0x358] ;  /* 0x00006b00ff0477ac */ /* 0x000e620008000a00 */
[----:B0-----:R-:W-:-:S05]  /*00a0*/  IMAD.WIDE R8, R0, 0x14, R8 ;  /* 0x0000001400087825 */ /* 0x001fca00078e0208 */
[----:B-1----:R-:W2:Y:S04]  /*00b0*/  LDG.E.CONSTANT R6, desc[UR4][R8.64] ;  /* 0x0000000408067981 */ /* 0x002ea8000c1e9900 */
[----:B------:R0:W5:Y:S04]  /*00c0*/  LDG.E.CONSTANT R2, desc[UR4][R8.64+0x8] ;  /* 0x0000080408027981 */ /* 0x000168000c1e9900 */
[----:B------:R0:W5:Y:S01]  /*00d0*/  LDG.E.CONSTANT R3, desc[UR4][R8.64+0x10] ;  /* 0x0000100408037981 */ /* 0x000162000c1e9900 */
[----:B------:R-:W-:Y:S01]  /*00e0*/  BSSY.RECONVERGENT B0, `(.L_x_0) ;  /* 0x00000b5000007945 */ /* 0x000fe20003800200 */
[----:B------:R-:W-:Y:S01]  /*00f0*/  IMAD.MOV.U32 R5, RZ, RZ, RZ ;  /* 0x000000ffff057224 */ /* 0x000fe200078e00ff */
[----:B--2---:R-:W-:-:S13]  /*0100*/  ISETP.GT.AND P0, PT, R6, 0x6, PT ;  /* 0x000000060600780c */ /* 0x004fda0003f04270 */
[----:B0-----:R-:W-:Y:S05]  /*0110*/  @P0 BRA `(.L_x_1) ;  /* 0x0000000400e40947 */ /* 0x001fea0003800000 */
[----:B------:R0:W5:Y:S04]  /*0120*/  LDG.E.CONSTANT R4, desc[UR4][R8.64+0x4] ;  /* 0x0000040408047981 */ /* 0x000168000c1e9900 */
[----:B------:R0:W5:Y:S01]  /*0130*/  LDG.E.CONSTANT R7, desc[UR4][R8.64+0xc] ;  /* 0x00000c0408077981 */ /* 0x000162000c1e9900 */
[----:B------:R-:W-:-:S13]  /*0140*/  ISETP.GT.AND P0, PT, R6, 0x2, PT ;  /* 0x000000020600780c */ /* 0x000fda0003f04270 */
[----:B0-----:R-:W-:Y:S05]  /*0150*/  @P0 BRA `(.L_x_2) ;  /* 0x0000000000bc0947 */ /* 0x001fea0003800000 */
[----:B------:R-:W-:-:S05]  /*0160*/  VIMNMX.U32 R6, PT, PT, R6, 0x3, PT ;  /* 0x0000000306067848 */ /* 0x000fca0003fe0000 */
[----:B------:R-:W-:-:S04]  /*0170*/  IMAD.SHL.U32 R6, R6, 0x4, RZ ;  /* 0x0000000406067824 */ /* 0x000fc800078e00ff */
[----:B------:R-:W0:Y:S02]  /*0180*/  LDC R8, c[0x2][R6] ;  /* 0x0080000006087b82 */ /* 0x000e240000000800 */
[----:B0-----:R-:W-:-:S04]  /*0190*/  SHF.R.S32.HI R9, RZ, 0x1f, R8 ;  /* 0x0000001fff097819 */ /* 0x001fc80000011408 */
.L_x_9:
[----:B------:R-:W-:Y:S05]  /*01a0*/  BRX R8 -0x1b0                                    (*"BRANCH_TARGETS .L_x_10,.L_x_11,.L_x_12,.L_x_3"*) ;  /* 0xfffffffc08947949 */ /* 0x000fea000383ffff */
.L_x_12:
[----:B-----5:R-:W-:-:S05]  /*01b0*/  IMAD.MOV.U32 R3, RZ, RZ, -0x1 ;  /* 0xffffffffff037424 */ /* 0x020fca00078e00ff */
[----:B------:R-:W-:-:S05]  /*01c0*/  VIADDMNMX.U32 R3, R4, R3, 0x2, PT ;  /* 0x0000000204037446 */ /* 0x000fca0003800003 */
[----:B------:R-:W-:-:S04]  /*01d0*/  IMAD.SHL.U32 R3, R3, 0x4, RZ ;  /* 0x0000000403037824 */ /* 0x000fc800078e00ff */
[----:B------:R-:W0:Y:S02]  /*01e0*/  LDC R8, c[0x2][R3+0x10] ;  /* 0x0080040003087b82 */ /* 0x000e240000000800 */
[----:B0-----:R-:W-:-:S04]  /*01f0*/  SHF.R.S32.HI R9, RZ, 0x1f, R8 ;  /* 0x0000001fff097819 */ /* 0x001fc80000011408 */
.L_x_14:
[----:B------:R-:W-:Y:S05]  /*0200*/  BRX R8 -0x210                                    (*"BRANCH_TARGETS .L_x_15,.L_x_16,.L_x_17"*) ;  /* 0xfffffffc087c7949 */ /* 0x000fea000383ffff */
.L_x_17:
[----:B------:R-:W-:-:S13]  /*0210*/  ISETP.NE.AND P0, PT, R4, RZ, PT ;  /* 0x000000ff0400720c */ /* 0x000fda0003f05270 */
[CC--:B------:R-:W-:Y:S01]  /*0220*/  @!P0 FMUL.RZ R5, R2.reuse, R7.reuse ;  /* 0x0000000702058220 */ /* 0x0c0fe2000040c000 */
[----:B------:R-:W-:Y:S01]  /*0230*/  @P0 FMUL R5, R2, R7 ;  /* 0x0000000702050220 */ /* 0x000fe20000400000 */
[----:B------:R-:W-:Y:S06]  /*0240*/  BRA `(.L_x_3) ;  /* 0x0000000800787947 */ /* 0x000fec0003800000 */
.L_x_15:
[----:B------:R-:W-:Y:S01]  /*0250*/  FMUL.RM R5, R2, R7 ;  /* 0x0000000702057220 */ /* 0x000fe20000404000 */
[----:B------:R-:W-:Y:S06]  /*0260*/  BRA `(.L_x_3) ;  /* 0x0000000800707947 */ /* 0x000fec0003800000 */
.L_x_16:
[----:B------:R-:W-:Y:S01]  /*0270*/  FMUL.RP R5, R2, R7 ;  /* 0x0000000702057220 */ /* 0x000fe20000408000 */
[----:B------:R-:W-:Y:S06]  /*0280*/  BRA `(.L_x_3) ;  /* 0x0000000800687947 */ /* 0x000fec0003800000 */
.L_x_10:
[----:B------:R-:W-:-:S05]  /*0290*/  IMAD.MOV.U32 R5, RZ, RZ, -0x1 ;  /* 0xffffffffff057424 */ /* 0x000fca00078e00ff */
[----:B-----5:R-:W-:-:S04]  /*02a0*/  VIADDMNMX.U32 R5, R4, R5, 0x2, PT ;  /* 0x0000000204057446 */ /* 0x020fc80003800005 */
[----:B------:R-:W-:-:S04]  /*02b0*/  SHF.L.U32 R5, R5, 0x2, RZ ;  /* 0x0000000205057819 */ /* 0x000fc800000006ff */
[----:B------:R-:W0:Y:S02]  /*02c0*/  LDC R6, c[0x2][R5+0x7c] ;  /* 0x00801f0005067b82 */ /* 0x000e240000000800 */
[----:B0-----:R-:W-:-:S04]  /*02d0*/  SHF.R.S32.HI R7, RZ, 0x1f, R6 ;  /* 0x0000001fff077819 */ /* 0x001fc80000011406 */
.L_x_18:
[----:B------:R-:W-:Y:S05]  /*02e0*/  BRX R6 -0x2f0                                    (*"BRANCH_TARGETS .L_x_19,.L_x_20,.L_x_21"*) ;  /* 0xfffffffc06447949 */ /* 0x000fea000383ffff */
.L_x_21:
[----:B------:R-:W-:-:S13]  /*02f0*/  ISETP.NE.AND P0, PT, R4, RZ, PT ;  /* 0x000000ff0400720c */ /* 0x000fda0003f05270 */
[C-C-:B------:R-:W-:Y:S01]  /*0300*/  @!P0 FADD.RZ R5, R2.reuse, R3.reuse ;  /* 0x0000000302058221 */ /* 0x140fe2000000c000 */
[----:B------:R-:W-:Y:S01]  /*0310*/  @P0 FADD R5, R2, R3 ;  /* 0x0000000302050221 */ /* 0x000fe20000000000 */
[----:B------:R-:W-:Y:S06]  /*0320*/  BRA `(.L_x_3) ;  /* 0x0000000800407947 */ /* 0x000fec0003800000 */
.L_x_19:
[----:B------:R-:W-:Y:S01]  /*0330*/  FADD.RM R5, R2, R3 ;  /* 0x0000000302057221 */ /* 0x000fe20000004000 */
[----:B------:R-:W-:Y:S06]  /*0340*/  BRA `(.L_x_3) ;  /* 0x0000000800387947 */ /* 0x000fec0003800000 */
.L_x_20:
[----:B------:R-:W-:Y:S01]  /*0350*/  FADD.RP R5, R2, R3 ;  /* 0x0000000302057221 */ /* 0x000fe20000008000 */
[----:B------:R-:W-:Y:S06]  /*0360*/  BRA `(.L_x_3) ;  /* 0x0000000800307947 */ /* 0x000fec0003800000 */
.L_x_11:
[----:B------:R-:W-:-:S05]  /*0370*/  IMAD.MOV.U32 R5, RZ, RZ, -0x1 ;  /* 0xffffffffff057424 */ /* 0x000fca00078e00ff */
[----:B-----5:R-:W-:-:S05]  /*0380*/  VIADDMNMX.U32 R5, R4, R5, 0x2, PT ;  /* 0x0000000204057446 */ /* 0x020fca0003800005 */
[----:B------:R-:W-:-:S04]  /*0390*/  IMAD.SHL.U32 R5, R5, 0x4, RZ ;  /* 0x0000000405057824 */ /* 0x000fc800078e00ff */
[----:B------:R-:W0:Y:S02]  /*03a0*/  LDC R6, c[0x2][R5+0x88] ;  /* 0x0080220005067b82 */ /* 0x000e240000000800 */
[----:B0-----:R-:W-:-:S04]  /*03b0*/  SHF.R.S32.HI R7, RZ, 0x1f, R6 ;  /* 0x0000001fff077819 */ /* 0x001fc80000011406 */
.L_x_22:
[----:B------:R-:W-:Y:S05]  /*03c0*/  BRX R6 -0x3d0                                    (*"BRANCH_TARGETS .L_x_23,.L_x_24,.L_x_25"*) ;  /* 0xfffffffc060c7949 */ /* 0x000fea000383ffff */
.L_x_25:
[----:B------:R-:W-:-:S13]  /*03d0*/  ISETP.NE.AND P0, PT, R4, RZ, PT ;  /* 0x000000ff0400720c */ /* 0x000fda0003f05270 */
[C-C-:B------:R-:W-:Y:S01]  /*03e0*/  @!P0 FADD.RZ R5, R2.reuse, -R3.reuse ;  /* 0x8000000302058221 */ /* 0x140fe2000000c000 */
[----:B------:R-:W-:Y:S01]  /*03f0*/  @P0 FADD R5, R2, -R3 ;  /* 0x8000000302050221 */ /* 0x000fe20000000000 */
[----:B------:R-:W-:Y:S06]  /*0400*/  BRA `(.L_x_3) ;  /* 0x0000000800087947 */ /* 0x000fec0003800000 */
.L_x_23:
[----:B------:R-:W-:Y:S01]  /*0410*/  FADD.RM R5, R2, -R3 ;  /* 0x8000000302057221 */ /* 0x000fe20000004000 */
[----:B------:R-:W-:Y:S06]  /*0420*/  BRA `(.L_x_3) ;  /* 0x0000000800007947 */ /* 0x000fec0003800000 */
.L_x_24:
[----:B------:R-:W-:Y:S01]  /*0430*/  FADD.RP R5, R2, -R3 ;  /* 0x8000000302057221 */ /* 0x000fe20000008000 */
[----:B------:R-:W-:Y:S06]  /*0440*/  BRA `(.L_x_3) ;  /* 0x0000000400f87947 */ /* 0x000fec0003800000 */
.L_x_2:
[----:B------:R-:W-:-:S13]  /*0450*/  ISETP.GT.AND P0, PT, R6, 0x4, PT ;  /* 0x000000040600780c */ /* 0x000fda0003f04270 */
[----:B------:R-:W-:Y:S05]  /*0460*/  @P0 BRA `(.L_x_4) ;  /* 0x0000000000880947 */ /* 0x000fea0003800000 */
[----:B------:R-:W-:-:S05]  /*0470*/  IMAD.MOV.U32 R9, RZ, RZ, 0x2 ;  /* 0x00000002ff097424 */ /* 0x000fca00078e00ff */
[----:B------:R-:W-:-:S05]  /*0480*/  VIADDMNMX.U32 R6, R6, 0xfffffffd, R9, PT ;  /* 0xfffffffd06067846 */ /* 0x000fca0003800009 */
[----:B------:R-:W-:-:S04]  /*0490*/  IMAD.SHL.U32 R6, R6, 0x4, RZ ;  /* 0x0000000406067824 */ /* 0x000fc800078e00ff */
[----:B------:R-:W0:Y:S02]  /*04a0*/  LDC R8, c[0x2][R6+0x1c] ;  /* 0x0080070006087b82 */ /* 0x000e240000000800 */
[----:B0-----:R-:W-:-:S04]  /*04b0*/  SHF.R.S32.HI R9, RZ, 0x1f, R8 ;  /* 0x0000001fff097819 */ /* 0x001fc80000011408 */
.L_x_26:
[----:B------:R-:W-:Y:S05]  /*04c0*/  BRX R8 -0x4d0                                    (*"BRANCH_TARGETS .L_x_27,.L_x_28,.L_x_3"*) ;  /* 0xfffffff808cc7949 */ /* 0x000fea000383ffff */
.L_x_28:
[----:B------:R-:W-:-:S04]  /*04d0*/  MOV R5, 0xffffffff ;  /* 0xffffffff00057802 */ /* 0x000fc80000000f00 */
[----:B-----5:R-:W-:-:S05]  /*04e0*/  VIADDMNMX.U32 R5, R4, R5, 0x2, PT ;  /* 0x0000000204057446 */ /* 0x020fca0003800005 */
[----:B------:R-:W-:-:S04]  /*04f0*/  IMAD.SHL.U32 R5, R5, 0x4, RZ ;  /* 0x0000000405057824 */ /* 0x000fc800078e00ff */
[----:B------:R-:W0:Y:S02]  /*0500*/  LDC R8, c[0x2][R5+0x28] ;  /* 0x00800a0005087b82 */ /* 0x000e240000000800 */
[----:B0-----:R-:W-:-:S04]  /*0510*/  SHF.R.S32.HI R9, RZ, 0x1f, R8 ;  /* 0x0000001fff097819 */ /* 0x001fc80000011408 */
.L_x_30:
[----:B------:R-:W-:Y:S05]  /*0520*/  BRX R8 -0x530                                    (*"BRANCH_TARGETS .L_x_31,.L_x_32,.L_x_33"*) ;  /* 0xfffffff808b47949 */ /* 0x000fea000383ffff */
.L_x_33:
[----:B------:R-:W-:-:S13]  /*0530*/  ISETP.NE.AND P0, PT, R4, RZ, PT ;  /* 0x000000ff0400720c */ /* 0x000fda0003f05270 */
[CCC-:B------:R-:W-:Y:S01]  /*0540*/  @!P0 FFMA.RZ R5, R2.reuse, R7.reuse, -R3.reuse ;  /* 0x0000000702058223 */ /* 0x1c0fe2000000c803 */
[----:B------:R-:W-:Y:S01]  /*0550*/  @P0 FFMA R5, R2, R7, -R3 ;  /* 0x0000000702050223 */ /* 0x000fe20000000803 */
[----:B------:R-:W-:Y:S06]  /*0560*/  BRA `(.L_x_3) ;  /* 0x0000000400b07947 */ /* 0x000fec0003800000 */
.L_x_31:
[----:B------:R-:W-:Y:S01]  /*0570*/  FFMA.RM R5, R2, R7, -R3 ;  /* 0x0000000702057223 */ /* 0x000fe20000004803 */
[----:B------:R-:W-:Y:S06]  /*0580*/  BRA `(.L_x_3) ;  /* 0x0000000400a87947 */ /* 0x000fec0003800000 */
.L_x_32:
[----:B------:R-:W-:Y:S01]  /*0590*/  FFMA.RP R5, R2, R7, -R3 ;  /* 0x0000000702057223 */ /* 0x000fe20000008803 */
[----:B------:R-:W-:Y:S06]  /*05a0*/  BRA `(.L_x_3) ;  /* 0x0000000400a07947 */ /* 0x000fec0003800000 */
.L_x_27:
[----:B------:R-:W-:-:S05]  /*05b0*/  IMAD.MOV.U32 R5, RZ, RZ, -0x1 ;  /* 0xffffffffff057424 */ /* 0x000fca00078e00ff */
[----:B-----5:R-:W-:-:S05]  /*05c0*/  VIADDMNMX.U32 R5, R4, R5, 0x2, PT ;  /* 0x0000000204057446 */ /* 0x020fca0003800005 */
[----:B------:R-:W-:-:S04]  /*05d0*/  IMAD.SHL.U32 R5, R5, 0x4, RZ ;  /* 0x0000000405057824 */ /* 0x000fc800078e00ff */
[----:B------:R-:W0:Y:S02]  /*05e0*/  LDC R8, c[0x2][R5+0x94] ;  /* 0x0080250005087b82 */ /* 0x000e240000000800 */
[----:B0-----:R-:W-:-:S04]  /*05f0*/  SHF.R.S32.HI R9, RZ, 0x1f, R8 ;  /* 0x0000001fff097819 */ /* 0x001fc80000011408 */
.L_x_34:
[----:B------:R-:W-:Y:S05]  /*0600*/  BRX R8 -0x610                                    (*"BRANCH_TARGETS .L_x_35,.L_x_36,.L_x_37"*) ;  /* 0xfffffff8087c7949 */ /* 0x000fea000383ffff */
.L_x_37:
[----:B------:R-:W-:-:S13]  /*0610*/  ISETP.NE.AND P0, PT, R4, RZ, PT ;  /* 0x000000ff0400720c */ /* 0x000fda0003f05270 */
[CCC-:B------:R-:W-:Y:S01]  /*0620*/  @!P0 FFMA.RZ R5, R2.reuse, R7.reuse, R3.reuse ;  /* 0x0000000702058223 */ /* 0x1c0fe2000000c003 */
[----:B------:R-:W-:Y:S01]  /*0630*/  @P0 FFMA R5, R2, R7, R3 ;  /* 0x0000000702050223 */ /* 0x000fe20000000003 */
[----:B------:R-:W-:Y:S06]  /*0640*/  BRA `(.L_x_3) ;  /* 0x0000000400787947 */ /* 0x000fec0003800000 */
.L_x_35:
[----:B------:R-:W-:Y:S01]  /*0650*/  FFMA.RM R5, R2, R7, R3 ;  /* 0x0000000702057223 */ /* 0x000fe20000004003 */
[----:B------:R-:W-:Y:S06]  /*0660*/  BRA `(.L_x_3) ;  /* 0x0000000400707947 */ /* 0x000fec0003800000 */
.L_x_36:
[----:B------:R-:W-:Y:S01]  /*0670*/  FFMA.RP R5, R2, R7, R3 ;  /* 0x0000000702057223 */ /* 0x000fe20000008003 */
[----:B------:R-:W-:Y:S06]  /*0680*/  BRA `(.L_x_3) ;  /* 0x0000000400687947 */ /* 0x000fec0003800000 */
.L_x_4:
[----:B------:R-:W-:-:S05]  /*0690*/  IMAD.MOV.U32 R9, RZ, RZ, 0x2 ;  /* 0x00000002ff097424 */ /* 0x000fca00078e00ff */
[----:B------:R-:W-:-:S04]  /*06a0*/  VIADDMNMX.U32 R6, R6, 0xfffffffb, R9, PT ;  /* 0xfffffffb06067846 */ /* 0x000fc80003800009 */
[----:B------:R-:W-:-:S04]  /*06b0*/  SHF.L.U32 R6, R6, 0x2, RZ ;  /* 0x0000000206067819 */ /* 0x000fc800000006ff */
[----:B------:R-:W0:Y:S02]  /*06c0*/  LDC R8, c[0x2][R6+0x34] ;  /* 0x00800d0006087b82 */ /* 0x000e240000000800 */
[----:B0-----:R-:W-:-:S04]  /*06d0*/  SHF.R.S32.HI R9, RZ, 0x1f, R8 ;  /* 0x0000001fff097819 */ /* 0x001fc80000011408 */
.L_x_38:
[----:B------:R-:W-:Y:S05]  /*06e0*/  BRX R8 -0x6f0                                    (*"BRANCH_TARGETS .L_x_39,.L_x_40,.L_x_3"*) ;  /* 0xfffffff808447949 */ /* 0x000fea000383ffff */
.L_x_40:
[----:B------:R-:W-:-:S05]  /*06f0*/  IMAD.MOV.U32 R5, RZ, RZ, -0x1 ;  /* 0xffffffffff057424 */ /* 0x000fca00078e00ff */
[----:B-----5:R-:W-:-:S05]  /*0700*/  VIADDMNMX.U32 R5, R4, R5, 0x2, PT ;  /* 0x0000000204057446 */ /* 0x020fca0003800005 */
[----:B------:R-:W-:-:S04]  /*0710*/  IMAD.SHL.U32 R5, R5, 0x4, RZ ;  /* 0x0000000405057824 */ /* 0x000fc800078e00ff */
[----:B------:R-:W0:Y:S02]  /*0720*/  LDC R8, c[0x2][R5+0x40] ;  /* 0x0080100005087b82 */ /* 0x000e240000000800 */
[----:B0-----:R-:W-:-:S04]  /*0730*/  SHF.R.S32.HI R9, RZ, 0x1f, R8 ;  /* 0x0000001fff097819 */ /* 0x001fc80000011408 */
.L_x_42:
[----:B------:R-:W-:Y:S05]  /*0740*/  BRX R8 -0x750                                    (*"BRANCH_TARGETS .L_x_43,.L_x_44,.L_x_45"*) ;  /* 0xfffffff8082c7949 */ /* 0x000fea000383ffff */
.L_x_45:
[----:B------:R-:W-:-:S13]  /*0750*/  ISETP.NE.AND P0, PT, R4, RZ, PT ;  /* 0x000000ff0400720c */ /* 0x000fda0003f05270 */
[CCC-:B------:R-:W-:Y:S01]  /*0760*/  @!P0 FFMA.RZ R5, -R2.reuse, R7.reuse, -R3.reuse ;  /* 0x0000000702058223 */ /* 0x1c0fe2000000c903 */
[----:B------:R-:W-:Y:S01]  /*0770*/  @P0 FFMA R5, -R2, R7, -R3 ;  /* 0x0000000702050223 */ /* 0x000fe20000000903 */
[----:B------:R-:W-:Y:S06]  /*0780*/  BRA `(.L_x_3) ;  /* 0x0000000400287947 */ /* 0x000fec0003800000 */
.L_x_43:
[----:B------:R-:W-:Y:S01]  /*0790*/  FFMA.RM R5, -R2, R7, -R3 ;  /* 0x0000000702057223 */ /* 0x000fe20000004903 */
[----:B------:R-:W-:Y:S06]  /*07a0*/  BRA `(.L_x_3) ;  /* 0x0000000400207947 */ /* 0x000fec0003800000 */
.L_x_44:
[----:B------:R-:W-:Y:S01]  /*07b0*/  FFMA.RP R5, -R2, R7, -R3 ;  /* 0x0000000702057223 */ /* 0x000fe20000008903 */
[----:B------:R-:W-:Y:S06]  /*07c0*/  BRA `(.L_x_3) ;  /* 0x0000000400187947 */ /* 0x000fec0003800000 */
.L_x_39:
[----:B------:R-:W-:-:S05]  /*07d0*/  IMAD.MOV.U32 R5, RZ, RZ, -0x1 ;  /* 0xffffffffff057424 */ /* 0x000fca00078e00ff */
[----:B-----5:R-:W-:-:S05]  /*07e0*/  VIADDMNMX.U32 R5, R4, R5, 0x2, PT ;  /* 0x0000000204057446 */ /* 0x020fca0003800005 */
[----:B------:R-:W-:-:S04]  /*07f0*/  IMAD.SHL.U32 R5, R5, 0x4, RZ ;  /* 0x0000000405057824 */ /* 0x000fc800078e00ff */
[----:B------:R-:W0:Y:S02]  /*0800*/  LDC R8, c[0x2][R5+0xa0] ;  /* 0x0080280005087b82 */ /* 0x000e240000000800 */
[----:B0-----:R-:W-:-:S04]  /*0810*/  SHF.R.S32.HI R9, RZ, 0x1f, R8 ;  /* 0x0000001fff097819 */ /* 0x001fc80000011408 */
.L_x_46:
[----:B------:R-:W-:Y:S05]  /*0820*/  BRX R8 -0x830                                    (*"BRANCH_TARGETS .L_x_47,.L_x_48,.L_x_49"*) ;  /* 0xfffffff408f47949 */ /* 0x000fea000383ffff */
.L_x_49:
[----:B------:R-:W-:-:S13]  /*0830*/  ISETP.NE.AND P0, PT, R4, RZ, PT ;  /* 0x000000ff0400720c */ /* 0x000fda0003f05270 */
[CCC-:B------:R-:W-:Y:S01]  /*0840*/  @!P0 FFMA.RZ R5, -R2.reuse, R7.reuse, R3.reuse ;  /* 0x0000000702058223 */ /* 0x1c0fe2000000c103 */
[----:B------:R-:W-:Y:S01]  /*0850*/  @P0 FFMA R5, -R2, R7, R3 ;  /* 0x0000000702050223 */ /* 0x000fe20000000103 */
[----:B------:R-:W-:Y:S06]  /*0860*/  BRA `(.L_x_3) ;  /* 0x0000000000f07947 */ /* 0x000fec0003800000 */
.L_x_47:
[----:B------:R-:W-:Y:S01]  /*0870*/  FFMA.RM R5, -R2, R7, R3 ;  /* 0x0000000702057223 */ /* 0x000fe20000004103 */
[----:B------:R-:W-:Y:S06]  /*0880*/  BRA `(.L_x_3) ;  /* 0x0000000000e87947 */ /* 0x000fec0003800000 */
.L_x_48:
[----:B------:R-:W-:Y:S01]  /*0890*/  FFMA.RP R5, -R2, R7, R3 ;  /* 0x0000000702057223 */ /* 0x000fe20000008103 */
[----:B------:R-:W-:Y:S06]  /*08a0*/  BRA `(.L_x_3) ;  /* 0x0000000000e07947 */ /* 0x000fec0003800000 */
.L_x_1:
[----:B------:R-:W-:-:S13]  /*08b0*/  ISETP.GT.AND P0, PT, R6, 0xa, PT ;  /* 0x0000000a0600780c */ /* 0x000fda0003f04270 */
[----:B------:R-:W-:Y:S05]  /*08c0*/  @P0 BRA `(.L_x_5) ;  /* 0x0000000000780947 */ /* 0x000fea0003800000 */
[----:B------:R-:W-:-:S13]  /*08d0*/  ISETP.GT.AND P0, PT, R6, 0x8, PT ;  /* 0x000000080600780c */ /* 0x000fda0003f04270 */
[----:B------:R-:W-:Y:S05]  /*08e0*/  @P0 BRA `(.L_x_6) ;  /* 0x0000000000380947 */ /* 0x000fea0003800000 */
[----:B------:R-:W-:-:S05]  /*08f0*/  HFMA2 R7, -RZ, RZ, 0, 1.1920928955078125e-07 ;  /* 0x00000002ff077431 */ /* 0x000fca00000001ff */
[----:B------:R-:W-:-:S05]  /*0900*/  VIADDMNMX.U32 R6, R6, 0xfffffff9, R7, PT ;  /* 0xfffffff906067846 */ /* 0x000fca0003800007 */
[----:B------:R-:W-:-:S04]  /*0910*/  IMAD.SHL.U32 R4, R6, 0x4, RZ ;  /* 0x0000000406047824 */ /* 0x000fc800078e00ff */
[----:B------:R-:W0:Y:S02]  /*0920*/  LDC R6, c[0x2][R4+0x4c] ;  /* 0x0080130004067b82 */ /* 0x000e240000000800 */
[----:B0-----:R-:W-:-:S04]  /*0930*/  SHF.R.S32.HI R7, RZ, 0x1f, R6 ;  /* 0x0000001fff077819 */ /* 0x001fc80000011406 */
.L_x_50:
[----:B------:R-:W-:Y:S05]  /*0940*/  BRX R6 -0x950                                    (*"BRANCH_TARGETS .L_x_51,.L_x_52,.L_x_3"*) ;  /* 0xfffffff406ac7949 */ /* 0x000fea000383ffff */
.L_x_52:
[----:B-----5:R-:W-:-:S13]  /*0950*/  FSETP.GEU.AND P0, PT, R2, R3, PT ;  /* 0x000000030200720b */ /* 0x020fda0003f0e000 */
[----:B------:R-:W-:Y:S05]  /*0960*/  @P0 BRA `(.L_x_3) ;  /* 0x0000000000b00947 */ /* 0x000fea0003800000 */
[----:B------:R-:W-:Y:S01]  /*0970*/  IMAD.MOV.U32 R5, RZ, RZ, -0x1 ;  /* 0xffffffffff057424 */ /* 0x000fe200078e00ff */
[----:B------:R-:W-:Y:S06]  /*0980*/  BRA `(.L_x_3) ;  /* 0x0000000000a87947 */ /* 0x000fec0003800000 */
.L_x_51:
[----:B-----5:R-:W-:-:S13]  /*0990*/  FSETP.NEU.AND P0, PT, R2, R3, PT ;  /* 0x000000030200720b */ /* 0x020fda0003f0d000 */
[----:B------:R-:W-:Y:S05]  /*09a0*/  @P0 BRA `(.L_x_3) ;  /* 0x0000000000a00947 */ /* 0x000fea0003800000 */
[----:B------:R-:W-:Y:S01]  /*09b0*/  IMAD.MOV.U32 R5, RZ, RZ, -0x1 ;  /* 0xffffffffff057424 */ /* 0x000fe200078e00ff */
[----:B------:R-:W-:Y:S06]  /*09c0*/  BRA `(.L_x_3) ;  /* 0x0000000000987947 */ /* 0x000fec0003800000 */
.L_x_6:
[----:B------:R-:W-:-:S05]  /*09d0*/  IMAD.MOV.U32 R7, RZ, RZ, 0x2 ;  /* 0x00000002ff077424 */ /* 0x000fca00078e00ff */
[----:B------:R-:W-:-:S04]  /*09e0*/  VIADDMNMX.U32 R6, R6, 0xfffffff7, R7, PT ;  /* 0xfffffff706067846 */ /* 0x000fc80003800007 */
[----:B------:R-:W-:-:S04]  /*09f0*/  SHF.L.U32 R4, R6, 0x2, RZ ;  /* 0x0000000206047819 */ /* 0x000fc800000006ff */
[----:B------:R-:W0:Y:S02]  /*0a00*/  LDC R6, c[0x2][R4+0x58] ;  /* 0x0080160004067b82 */ /* 0x000e240000000800 */
[----:B0-----:R-:W-:-:S04]  /*0a10*/  SHF.R.S32.HI R7, RZ, 0x1f, R6 ;  /* 0x0000001fff077819 */ /* 0x001fc80000011406 */
.L_x_54:
[----:B------:R-:W-:Y:S05]  /*0a20*/  BRX R6 -0xa30                                    (*"BRANCH_TARGETS .L_x_55,.L_x_56,.L_x_3"*) ;  /* 0xfffffff406747949 */ /* 0x000fea000383ffff */
.L_x_56:
[----:B-----5:R-:W-:-:S13]  /*0a30*/  FSETP.GT.AND P0, PT, R2, R3, PT ;  /* 0x000000030200720b */ /* 0x020fda0003f04000 */
[----:B------:R-:W-:Y:S05]  /*0a40*/  @!P0 BRA `(.L_x_3) ;  /* 0x0000000000788947 */ /* 0x000fea0003800000 */
[----:B------:R-:W-:Y:S01]  /*0a50*/  IMAD.MOV.U32 R5, RZ, RZ, -0x1 ;  /* 0xffffffffff057424 */ /* 0x000fe200078e00ff */
[----:B------:R-:W-:Y:S06]  /*0a60*/  BRA `(.L_x_3) ;  /* 0x0000000000707947 */ /* 0x000fec0003800000 */
.L_x_55:
[----:B-----5:R-:W-:-:S13]  /*0a70*/  FSETP.GTU.AND P0, PT, R2, R3, PT ;  /* 0x000000030200720b */ /* 0x020fda0003f0c000 */
[----:B------:R-:W-:Y:S05]  /*0a80*/  @P0 BRA `(.L_x_3) ;  /* 0x0000000000680947 */ /* 0x000fea0003800000 */
[----:B------:R-:W-:Y:S01]  /*0a90*/  IMAD.MOV.U32 R5, RZ, RZ, -0x1 ;  /* 0xffffffffff057424 */ /* 0x000fe200078e00ff */
[----:B------:R-:W-:Y:S06]  /*0aa0*/  BRA `(.L_x_3) ;  /* 0x0000000000607947 */ /* 0x000fec0003800000 */
.L_x_5:
[----:B------:R-:W-:-:S13]  /*0ab0*/  ISETP.GT.AND P0, PT, R6, 0xc, PT ;  /* 0x0000000c0600780c */ /* 0x000fda0003f04270 */
[----:B------:R-:W-:Y:S05]  /*0ac0*/  @P0 BRA `(.L_x_7) ;  /* 0x0000000000280947 */ /* 0x000fea0003800000 */
[----:B------:R-:W-:-:S05]  /*0ad0*/  IMAD.MOV.U32 R7, RZ, RZ, 0x2 ;  /* 0x00000002ff077424 */ /* 0x000fca00078e00ff */
[----:B------:R-:W-:-:S04]  /*0ae0*/  VIADDMNMX.U32 R6, R6, 0xfffffff5, R7, PT ;  /* 0xfffffff506067846 */ /* 0x000fc80003800007 */
[----:B------:R-:W-:-:S04]  /*0af0*/  SHF.L.U32 R4, R6, 0x2, RZ ;  /* 0x0000000206047819 */ /* 0x000fc800000006ff */
[----:B------:R-:W0:Y:S02]  /*0b00*/  LDC R6, c[0x2][R4+0x64] ;  /* 0x0080190004067b82 */ /* 0x000e240000000800 */
[----:B0-----:R-:W-:-:S04]  /*0b10*/  SHF.R.S32.HI R7, RZ, 0x1f, R6 ;  /* 0x0000001fff077819 */ /* 0x001fc80000011406 */
.L_x_58:
[----:B------:R-:W-:Y:S05]  /*0b20*/  BRX R6 -0xb30                                    (*"BRANCH_TARGETS .L_x_59,.L_x_60,.L_x_3"*) ;  /* 0xfffffff406347949 */ /* 0x000fea000383ffff */
.L_x_60:
[----:B-----5:R-:W-:Y:S01]  /*0b30*/  FMNMX R5, R2, R3, PT ;  /* 0x0000000302057209 */ /* 0x020fe20003800000 */
[----:B------:R-:W-:Y:S06]  /*0b40*/  BRA `(.L_x_3) ;  /* 0x0000000000387947 */ /* 0x000fec0003800000 */
.L_x_59:
[----:B-----5:R-:W-:Y:S01]  /*0b50*/  FMNMX R5, R2, R3, PT ;  /* 0x0000000302057209 */ /* 0x020fe20003800000 */
[----:B------:R-:W-:Y:S06]  /*0b60*/  BRA `(.L_x_3) ;  /* 0x0000000000307947 */ /* 0x000fec0003800000 */
.L_x_7:
[----:B------:R-:W-:-:S05]  /*0b70*/  IMAD.MOV.U32 R7, RZ, RZ, 0x2 ;  /* 0x00000002ff077424 */ /* 0x000fca00078e00ff */
[----:B------:R-:W-:-:S05]  /*0b80*/  VIADDMNMX.U32 R6, R6, 0xfffffff3, R7, PT ;  /* 0xfffffff306067846 */ /* 0x000fca0003800007 */
[----:B------:R-:W-:-:S04]  /*0b90*/  IMAD.SHL.U32 R4, R6, 0x4, RZ ;  /* 0x0000000406047824 */ /* 0x000fc800078e00ff */
[----:B------:R-:W0:Y:S02]  /*0ba0*/  LDC R6, c[0x2][R4+0x70] ;  /* 0x00801c0004067b82 */ /* 0x000e240000000800 */
[----:B0-----:R-:W-:-:S04]  /*0bb0*/  SHF.R.S32.HI R7, RZ, 0x1f, R6 ;  /* 0x0000001fff077819 */ /* 0x001fc80000011406 */
.L_x_62:
[----:B------:R-:W-:Y:S05]  /*0bc0*/  BRX R6 -0xbd0                                    (*"BRANCH_TARGETS .L_x_63,.L_x_64,.L_x_3"*) ;  /* 0xfffffff4060c7949 */ /* 0x000fea000383ffff */
.L_x_64:
[----:B-----5:R-:W-:Y:S02]  /*0bd0*/  FSETP.NAN.AND P1, PT, |R3|, |R3|, PT ;  /* 0x400000030300720b */ /* 0x020fe40003f28200 */
[----:B------:R-:W-:Y:S02]  /*0be0*/  FSETP.NAN.AND P0, PT, |R2|, |R2|, PT ;  /* 0x400000020200720b */ /* 0x000fe40003f08200 */
[----:B------:R-:W-:-:S04]  /*0bf0*/  FSEL R5, RZ, -QNAN , !P1 ;  /* 0xffffffffff057808 */ /* 0x000fc80004800000 */
[----:B------:R-:W-:Y:S01]  /*0c00*/  FSEL R5, R5, -QNAN , !P0 ;  /* 0xffffffff05057808 */ /* 0x000fe20004000000 */
[----:B------:R-:W-:Y:S06]  /*0c10*/  BRA `(.L_x_3) ;  /* 0x0000000000047947 */ /* 0x000fec0003800000 */
.L_x_63:
[----:B-----5:R-:W-:-:S07]  /*0c20*/  FMNMX R5, R2, R3, !PT ;  /* 0x0000000302057209 */ /* 0x020fce0007800000 */
.L_x_3:
[----:B------:R-:W-:Y:S05]  /*0c30*/  BSYNC.RECONVERGENT B0 ;  /* 0x0000000000007941 */ /* 0x000fea0003800200 */
.L_x_0:
[----:B-----5:R-:W0:Y:S02]  /*0c40*/  LDC.64 R2, c[0x0][0x388] ;  /* 0x0000e200ff027b82 */ /* 0x020e240000000a00 */
[----:B0-----:R-:W-:-:S05]  /*0c50*/  IMAD.WIDE R2, R0, 0x4, R2 ;  /* 0x0000000400027825 */ /* 0x001fca00078e0202 */
[----:B------:R-:W-:Y:S01]  /*0c60*/  STG.E desc[UR4][R2.64], R5 ;  /* 0x0000000502007986 */ /* 0x000fe2000c101904 */
[----:B------:R-:W-:Y:S05]  /*0c70*/  EXIT ;  /* 0x000000000000794d */ /* 0x000fea0003800000 */
.L_x_8:
[----:B------:R-:W-:-:S00]  /*0c80*/  BRA `(.L_x_8) ;  /* 0xfffffffc00fc7947 */ /* 0x000fc0000383ffff */
[----:B------:R-:W-:-:S00]  /*0c90*/  NOP ;  /* 0x0000000000007918 */ /* 0x000fc00000000000 */
        /* <DEDUP_REMOVED lines=14> */
.L_x_66:


//--------------------- .nv.shared.reserved.0     --------------------------
	.section	.nv.shared.reserved.0,"aw",@nobits
	.weak		__nv_reservedSMEM_offset_0_alias
	.size		__nv_reservedSMEM_offset_0_alias, 0, 64
	.other		__nv_reservedSMEM_offset_0_alias,@"STO_CUDA_RESERVED_SHARED STV_DEFAULT"
__nv_reservedSMEM_offset_0_alias:
	.zero		0
	.zero		64


//--------------------- .nv.constant0._Z12executeTestsPK8TestCaseP6Resulti --------------------------
	.section	.nv.constant0._Z12executeTestsPK8TestCaseP6Resulti,"a",@progbits
	.sectionflags	@""
	.align	4
.nv.constant0._Z12executeTestsPK8TestCaseP6Resulti:
	.zero		916


//--------------------- SYMBOLS --------------------------

	.type		.nv.reservedSmem.offset0,@object
	.size		.nv.reservedSmem.offset0,0x4
